//
// Generated by NVIDIA NVVM Compiler
//
// Compiler Build ID: CL-36424714
// Cuda compilation tools, release 13.0, V13.0.88
// Based on NVVM 20.0.0
//

.version 9.0
.target sm_100
.address_size 64

	// .globl	_Z4FuncPfS_PiS_S0_S_S0_

.visible .entry _Z4FuncPfS_PiS_S0_S_S0_(
	.param .u64 .ptr .align 1 _Z4FuncPfS_PiS_S0_S_S0__param_0,
	.param .u64 .ptr .align 1 _Z4FuncPfS_PiS_S0_S_S0__param_1,
	.param .u64 .ptr .align 1 _Z4FuncPfS_PiS_S0_S_S0__param_2,
	.param .u64 .ptr .align 1 _Z4FuncPfS_PiS_S0_S_S0__param_3,
	.param .u64 .ptr .align 1 _Z4FuncPfS_PiS_S0_S_S0__param_4,
	.param .u64 .ptr .align 1 _Z4FuncPfS_PiS_S0_S_S0__param_5,
	.param .u64 .ptr .align 1 _Z4FuncPfS_PiS_S0_S_S0__param_6
)
{
	.reg .pred 	%p<9>;
	.reg .b32 	%r<39>;
	.reg .b32 	%f<40>;
	.reg .b64 	%rd<25>;
	.reg .b64 	%fd<3>;

	ld.param.u64 	%rd10, [_Z4FuncPfS_PiS_S0_S_S0__param_0];
	ld.param.u64 	%rd11, [_Z4FuncPfS_PiS_S0_S_S0__param_1];
	ld.param.u64 	%rd8, [_Z4FuncPfS_PiS_S0_S_S0__param_2];
	ld.param.u64 	%rd12, [_Z4FuncPfS_PiS_S0_S_S0__param_3];
	ld.param.u64 	%rd9, [_Z4FuncPfS_PiS_S0_S_S0__param_4];
	ld.param.u64 	%rd13, [_Z4FuncPfS_PiS_S0_S_S0__param_5];
	cvta.to.global.u64 	%rd1, %rd12;
	cvta.to.global.u64 	%rd14, %rd11;
	cvta.to.global.u64 	%rd2, %rd13;
	cvta.to.global.u64 	%rd15, %rd10;
	mov.u32 	%r10, %ctaid.x;
	mov.u32 	%r11, %ntid.x;
	mov.u32 	%r12, %ctaid.y;
	mov.u32 	%r13, %ntid.y;
	mul.lo.s32 	%r14, %r13, %r12;
	shl.b32 	%r15, %r14, 3;
	mov.u32 	%r16, %tid.x;
	mov.u32 	%r17, %tid.y;
	shl.b32 	%r18, %r17, 3;
	mad.lo.s32 	%r19, %r10, %r11, %r16;
	add.s32 	%r20, %r19, %r18;
	add.s32 	%r1, %r20, %r15;
	mul.wide.s32 	%rd16, %r1, 4;
	add.s64 	%rd3, %rd15, %rd16;
	add.s64 	%rd17, %rd14, %rd16;
	ld.global.f32 	%f22, [%rd3];
	ld.global.f32 	%f23, [%rd2];
	add.f32 	%f1, %f22, %f23;
	ld.global.f32 	%f32, [%rd17];
	add.f32 	%f3, %f23, %f32;
	setp.geu.f32 	%p1, %f32, %f3;
	@%p1 bra 	$L__BB0_9;
	shr.s32 	%r22, %r1, 31;
	shr.u32 	%r23, %r22, 29;
	add.s32 	%r24, %r1, %r23;
	and.b32  	%r25, %r24, 2147483640;
	sub.s32 	%r26, %r1, %r25;
	shl.b32 	%r27, %r26, 1;
	cvt.s64.s32 	%rd18, %r27;
	shl.b32 	%r28, %r24, 2;
	and.b32  	%r29, %r28, -32;
	cvt.s64.s32 	%rd19, %r29;
	add.s64 	%rd4, %rd19, %rd18;
	ld.global.f32 	%f39, [%rd1];
	cvta.to.global.u64 	%rd5, %rd8;
	cvta.to.global.u64 	%rd6, %rd9;
	mov.b32 	%r35, 0;
$L__BB0_2:
	ld.global.f32 	%f34, [%rd3];
	setp.geu.f32 	%p2, %f34, %f1;
	@%p2 bra 	$L__BB0_8;
	mov.b32 	%r36, 0;
$L__BB0_4:
	ld.global.f32 	%f24, [%rd2];
	div.rn.f32 	%f25, %f24, %f39;
	cvt.f64.f32 	%fd1, %f25;
	add.f64 	%fd2, %fd1, 0d3FE0000000000000;
	cvt.rzi.s32.f64 	%r32, %fd2;
	mul.lo.s32 	%r33, %r32, %r35;
	cvt.s64.s32 	%rd20, %r33;
	cvt.u64.u32 	%rd21, %r36;
	add.s64 	%rd22, %rd4, %rd21;
	add.s64 	%rd23, %rd22, %rd20;
	shl.b64 	%rd24, %rd23, 2;
	add.s64 	%rd7, %rd5, %rd24;
	mov.b32 	%r38, 0;
	st.global.u32 	[%rd7], %r38;
	ld.global.u32 	%r4, [%rd6];
	setp.lt.s32 	%p3, %r4, 1;
	@%p3 bra 	$L__BB0_7;
	mov.f32 	%f35, 0f00000000;
	mov.b32 	%r37, 1;
	mov.f32 	%f36, %f35;
	mov.f32 	%f37, %f35;
	mov.f32 	%f38, %f35;
$L__BB0_6:
	mov.u32 	%r38, %r37;
	sub.f32 	%f27, %f36, %f35;
	add.f32 	%f28, %f38, %f38;
	add.f32 	%f38, %f34, %f27;
	fma.rn.f32 	%f37, %f28, %f37, %f32;
	setp.lt.s32 	%p4, %r38, %r4;
	mul.f32 	%f36, %f38, %f38;
	mul.f32 	%f35, %f37, %f37;
	add.f32 	%f29, %f36, %f35;
	setp.lt.f32 	%p5, %f29, 0f40800000;
	and.pred  	%p6, %p4, %p5;
	add.s32 	%r37, %r38, 1;
	@%p6 bra 	$L__BB0_6;
$L__BB0_7:
	st.global.u32 	[%rd7], %r38;
	ld.global.f32 	%f39, [%rd1];
	add.f32 	%f34, %f34, %f39;
	setp.lt.f32 	%p7, %f34, %f1;
	add.s32 	%r36, %r36, 1;
	@%p7 bra 	$L__BB0_4;
$L__BB0_8:
	add.f32 	%f32, %f32, %f39;
	add.s32 	%r35, %r35, 1;
	setp.lt.f32 	%p8, %f32, %f3;
	@%p8 bra 	$L__BB0_2;
$L__BB0_9:
	ret;

}


// ===== COMPILED SASS (sm_100) =====

	.target	sm_100

	.elftype	@"ET_EXEC"


//--------------------- .note.nv.tkinfo           --------------------------
	.section	.note.nv.tkinfo,"",@"SHT_NOTE"
	.sectionflags	@"SHF_NOTE_NV_TKINFO"
	.tkinfo
        /*0018*/ 	.word	0x00000002
        /*0030*/ 	.string	""
        /*0030*/ 	.string	"ptxas"
        /*0030*/ 	.string	"Cuda compilation tools, release 13.0, V13.0.88"
        /*0030*/ 	.string	"Build cuda_13.0.r13.0/compiler.36424714_0"
        /*0030*/ 	.string	"-arch sm_100 -m 64 "



//--------------------- .note.nv.cuinfo           --------------------------
	.section	.note.nv.cuinfo,"",@"SHT_NOTE"
	.sectionflags	@"SHF_NOTE_NV_CUINFO"
        /*0018*/ 	.short	0x0002
        /*001a*/ 	.short	0x0064
        /*001c*/ 	.short	0x0082
	.zero		2


//--------------------- .nv.info                  --------------------------
	.section	.nv.info,"",@"SHT_CUDA_INFO"
	.align	4


	//----- nvinfo : EIATTR_REGCOUNT
	.align		4
        /*0000*/ 	.byte	0x04, 0x2f
        /*0002*/ 	.short	(.L_1 - .L_0)
	.align		4
.L_0:
        /*0004*/ 	.word	index@(_Z4FuncPfS_PiS_S0_S_S0_)
        /*0008*/ 	.word	0x00000017


	//----- nvinfo : EIATTR_FRAME_SIZE
	.align		4
.L_1:
        /*000c*/ 	.byte	0x04, 0x11
        /*000e*/ 	.short	(.L_3 - .L_2)
	.align		4
.L_2:
        /*0010*/ 	.word	index@($__internal_0_$__cuda_sm3x_div_rn_noftz_f32_slowpath)
        /*0014*/ 	.word	0x00000000


	//----- nvinfo : EIATTR_FRAME_SIZE
	.align		4
.L_3:
        /*0018*/ 	.byte	0x04, 0x11
        /*001a*/ 	.short	(.L_5 - .L_4)
	.align		4
.L_4:
        /*001c*/ 	.word	index@(_Z4FuncPfS_PiS_S0_S_S0_)
        /*0020*/ 	.word	0x00000000


	//----- nvinfo : EIATTR_MIN_STACK_SIZE
	.align		4
.L_5:
        /*0024*/ 	.byte	0x04, 0x12
        /*0026*/ 	.short	(.L_7 - .L_6)
	.align		4
.L_6:
        /*0028*/ 	.word	index@(_Z4FuncPfS_PiS_S0_S_S0_)
        /*002c*/ 	.word	0x00000000
.L_7:


//--------------------- .nv.compat                --------------------------
	.section	.nv.compat,"",@"SHT_CUDA_COMPAT_INFO"
	.align	4
        /*0000*/ 	.byte	0x02, 0x09, 0x00, 0x00, 0x02, 0x02, 0x01, 0x00, 0x02, 0x05, 0x05, 0x00, 0x03, 0x07, 0x01, 0x01
        /*0010*/ 	.byte	0x02, 0x03, 0x00, 0x00, 0x02, 0x06, 0x01, 0x00, 0x04, 0x0b, 0x08, 0x00, 0x01, 0x00, 0x00, 0x00
        /*0020*/ 	.byte	0x00, 0x00, 0x00, 0x00


//--------------------- .nv.info._Z4FuncPfS_PiS_S0_S_S0_ --------------------------
	.section	.nv.info._Z4FuncPfS_PiS_S0_S_S0_,"",@"SHT_CUDA_INFO"
	.sectionflags	@""
	.align	4


	//----- nvinfo : EIATTR_CUDA_API_VERSION
	.align		4
        /*0000*/ 	.byte	0x04, 0x37
        /*0002*/ 	.short	(.L_9 - .L_8)
.L_8:
        /*0004*/ 	.word	0x00000082


	//----- nvinfo : EIATTR_KPARAM_INFO
	.align		4
.L_9:
        /*0008*/ 	.byte	0x04, 0x17
        /*000a*/ 	.short	(.L_11 - .L_10)
.L_10:
        /*000c*/ 	.word	0x00000000
        /*0010*/ 	.short	0x0006
        /*0012*/ 	.short	0x0030
        /*0014*/ 	.byte	0x00, 0xf5, 0x21, 0x00


	//----- nvinfo : EIATTR_KPARAM_INFO
	.align		4
.L_11:
        /*0018*/ 	.byte	0x04, 0x17
        /*001a*/ 	.short	(.L_13 - .L_12)
.L_12:
        /*001c*/ 	.word	0x00000000
        /*0020*/ 	.short	0x0005
        /*0022*/ 	.short	0x0028
        /*0024*/ 	.byte	0x00, 0xf5, 0x21, 0x00


	//----- nvinfo : EIATTR_KPARAM_INFO
	.align		4
.L_13:
        /*0028*/ 	.byte	0x04, 0x17
        /*002a*/ 	.short	(.L_15 - .L_14)
.L_14:
        /*002c*/ 	.word	0x00000000
        /*0030*/ 	.short	0x0004
        /*0032*/ 	.short	0x0020
        /*0034*/ 	.byte	0x00, 0xf5, 0x21, 0x00


	//----- nvinfo : EIATTR_KPARAM_INFO
	.align		4
.L_15:
        /*0038*/ 	.byte	0x04, 0x17
        /*003a*/ 	.short	(.L_17 - .L_16)
.L_16:
        /*003c*/ 	.word	0x00000000
        /*0040*/ 	.short	0x0003
        /*0042*/ 	.short	0x0018
        /*0044*/ 	.byte	0x00, 0xf5, 0x21, 0x00


	//----- nvinfo : EIATTR_KPARAM_INFO
	.align		4
.L_17:
        /*0048*/ 	.byte	0x04, 0x17
        /*004a*/ 	.short	(.L_19 - .L_18)
.L_18:
        /*004c*/ 	.word	0x00000000
        /*0050*/ 	.short	0x0002
        /*0052*/ 	.short	0x0010
        /*0054*/ 	.byte	0x00, 0xf5, 0x21, 0x00


	//----- nvinfo : EIATTR_KPARAM_INFO
	.align		4
.L_19:
        /*0058*/ 	.byte	0x04, 0x17
        /*005a*/ 	.short	(.L_21 - .L_20)
.L_20:
        /*005c*/ 	.word	0x00000000
        /*0060*/ 	.short	0x0001
        /*0062*/ 	.short	0x0008
        /*0064*/ 	.byte	0x00, 0xf5, 0x21, 0x00


	//----- nvinfo : EIATTR_KPARAM_INFO
	.align		4
.L_21:
        /*0068*/ 	.byte	0x04, 0x17
        /*006a*/ 	.short	(.L_23 - .L_22)
.L_22:
        /*006c*/ 	.word	0x00000000
        /*0070*/ 	.short	0x0000
        /*0072*/ 	.short	0x0000
        /*0074*/ 	.byte	0x00, 0xf5, 0x21, 0x00


	//----- nvinfo : EIATTR_SPARSE_MMA_MASK
	.align		4
.L_23:
        /*0078*/ 	.byte	0x03, 0x50
        /*007a*/ 	.short	0x0000


	//----- nvinfo : EIATTR_MAXREG_COUNT
	.align		4
        /*007c*/ 	.byte	0x03, 0x1b
        /*007e*/ 	.short	0x00ff


	//----- nvinfo : EIATTR_MERCURY_ISA_VERSION
	.align		4
        /*0080*/ 	.byte	0x03, 0x5f
        /*0082*/ 	.short	0x0101


	//----- nvinfo : EIATTR_VRC_CTA_INIT_COUNT
	.align		4
        /*0084*/ 	.byte	0x02, 0x4a
	.zero		1
	.zero		1


	//----- nvinfo : EIATTR_EXIT_INSTR_OFFSETS
	.align		4
        /*0088*/ 	.byte	0x04, 0x1c
        /*008a*/ 	.short	(.L_25 - .L_24)


	//   ....[0]....
.L_24:
        /*008c*/ 	.word	0x00000160


	//   ....[1]....
        /*0090*/ 	.word	0x00000690


	//----- nvinfo : EIATTR_CRS_STACK_SIZE
	.align		4
.L_25:
        /*0094*/ 	.byte	0x04, 0x1e
        /*0096*/ 	.short	(.L_27 - .L_26)
.L_26:
        /*0098*/ 	.word	0x00000000


	//----- nvinfo : EIATTR_CBANK_PARAM_SIZE
	.align		4
.L_27:
        /*009c*/ 	.byte	0x03, 0x19
        /*009e*/ 	.short	0x0038


	//----- nvinfo : EIATTR_PARAM_CBANK
	.align		4
        /*00a0*/ 	.byte	0x04, 0x0a
        /*00a2*/ 	.short	(.L_29 - .L_28)
	.align		4
.L_28:
        /*00a4*/ 	.word	index@(.nv.constant0._Z4FuncPfS_PiS_S0_S_S0_)
        /*00a8*/ 	.short	0x0380
        /*00aa*/ 	.short	0x0038


	//----- nvinfo : EIATTR_SW_WAR
	.align		4
.L_29:
        /*00ac*/ 	.byte	0x04, 0x36
        /*00ae*/ 	.short	(.L_31 - .L_30)
.L_30:
        /*00b0*/ 	.word	0x00000008
.L_31:


//--------------------- .nv.callgraph             --------------------------
	.section	.nv.callgraph,"",@"SHT_CUDA_CALLGRAPH"
	.align	4
	.sectionentsize	8
	.align		4
        /*0000*/ 	.word	0x00000000
	.align		4
        /*0004*/ 	.word	0xffffffff
	.align		4
        /*0008*/ 	.word	0x00000000
	.align		4
        /*000c*/ 	.word	0xfffffffe
	.align		4
        /*0010*/ 	.word	0x00000000
	.align		4
        /*0014*/ 	.word	0xfffffffd
	.align		4
        /*0018*/ 	.word	0x00000000
	.align		4
        /*001c*/ 	.word	0xfffffffc


//--------------------- .text._Z4FuncPfS_PiS_S0_S_S0_ --------------------------
	.section	.text._Z4FuncPfS_PiS_S0_S_S0_,"ax",@progbits
	.align	128
        .global         _Z4FuncPfS_PiS_S0_S_S0_
        .type           _Z4FuncPfS_PiS_S0_S_S0_,@function
        .size           _Z4FuncPfS_PiS_S0_S_S0_,(.L_x_20 - _Z4FuncPfS_PiS_S0_S_S0_)
        .other          _Z4FuncPfS_PiS_S0_S_S0_,@"STO_CUDA_ENTRY STV_DEFAULT"
_Z4FuncPfS_PiS_S0_S_S0_:
.text._Z4FuncPfS_PiS_S0_S_S0_:
[----:B------:R-:W-:Y:S01]  /*0000*/  LDC R1, c[0x0][0x37c] ;  /* 0x0000df00ff017b82 */ /* 0x000fe20000000800 */
[----:B------:R-:W0:Y:S07]  /*0010*/  S2R R3, SR_TID.X ;  /* 0x0000000000037919 */ /* 0x000e2e0000002100 */
[----:B------:R-:W0:Y:S01]  /*0020*/  S2UR UR4, SR_CTAID.X ;  /* 0x00000000000479c3 */ /* 0x000e220000002500 */
[----:B------:R-:W1:Y:S07]  /*0030*/  S2R R5, SR_TID.Y ;  /* 0x0000000000057919 */ /* 0x000e6e0000002200 */
[----:B------:R-:W0:Y:S08]  /*0040*/  LDC R2, c[0x0][0x360] ;  /* 0x0000d800ff027b82 */ /* 0x000e300000000800 */
[----:B------:R-:W2:Y:S08]  /*0050*/  S2UR UR6, SR_CTAID.Y ;  /* 0x00000000000679c3 */ /* 0x000eb00000002600 */
[----:B------:R-:W2:Y:S08]  /*0060*/  LDC R0, c[0x0][0x364] ;  /* 0x0000d900ff007b82 */ /* 0x000eb00000000800 */
[----:B------:R-:W3:Y:S01]  /*0070*/  LDC.64 R6, c[0x0][0x388] ;  /* 0x0000e200ff067b82 */ /* 0x000ee20000000a00 */
[----:B0-----:R-:W-:Y:S01]  /*0080*/  IMAD R2, R2, UR4, R3 ;  /* 0x0000000402027c24 */ /* 0x001fe2000f8e0203 */
[----:B------:R-:W0:Y:S03]  /*0090*/  LDCU.64 UR4, c[0x0][0x358] ;  /* 0x00006b00ff0477ac */ /* 0x000e260008000a00 */
[----:B-1----:R-:W-:-:S03]  /*00a0*/  IMAD R3, R5, 0x8, R2 ;  /* 0x0000000805037824 */ /* 0x002fc600078e0202 */
[----:B------:R-:W1:Y:S01]  /*00b0*/  LDC.64 R8, c[0x0][0x3a8] ;  /* 0x0000ea00ff087b82 */ /* 0x000e620000000a00 */
[----:B--2---:R-:W-:-:S07]  /*00c0*/  IMAD R0, R0, UR6, RZ ;  /* 0x0000000600007c24 */ /* 0x004fce000f8e02ff */
[----:B------:R-:W2:Y:S01]  /*00d0*/  LDC.64 R4, c[0x0][0x380] ;  /* 0x0000e000ff047b82 */ /* 0x000ea20000000a00 */
[----:B------:R-:W-:-:S04]  /*00e0*/  IMAD R11, R0, 0x8, R3 ;  /* 0x00000008000b7824 */ /* 0x000fc800078e0203 */
[----:B---3--:R-:W-:-:S05]  /*00f0*/  IMAD.WIDE R6, R11, 0x4, R6 ;  /* 0x000000040b067825 */ /* 0x008fca00078e0206 */
[----:B0-----:R-:W3:Y:S04]  /*0100*/  LDG.E R10, desc[UR4][R6.64] ;  /* 0x00000004060a7981 */ /* 0x001ee8000c1e1900 */
[----:B-1----:R-:W3:Y:S01]  /*0110*/  LDG.E R13, desc[UR4][R8.64] ;  /* 0x00000004080d7981 */ /* 0x002ee2000c1e1900 */
[----:B--2---:R-:W-:-:S05]  /*0120*/  IMAD.WIDE R4, R11, 0x4, R4 ;  /* 0x000000040b047825 */ /* 0x004fca00078e0204 */
[----:B------:R0:W5:Y:S01]  /*0130*/  LDG.E R0, desc[UR4][R4.64] ;  /* 0x0000000404007981 */ /* 0x000162000c1e1900 */
[----:B---3--:R-:W-:-:S05]  /*0140*/  FADD R2, R13, R10 ;  /* 0x0000000a0d027221 */ /* 0x008fca0000000000 */
[----:B------:R-:W-:-:S13]  /*0150*/  FSETP.GEU.AND P0, PT, R10, R2, PT ;  /* 0x000000020a00720b */ /* 0x000fda0003f0e000 */
[----:B0-----:R-:W-:Y:S05]  /*0160*/  @P0 EXIT ;  /* 0x000000000000094d */ /* 0x001fea0003800000 */
[----:B------:R-:W0:Y:S01]  /*0170*/  LDC.64 R8, c[0x0][0x398] ;  /* 0x0000e600ff087b82 */ /* 0x000e220000000a00 */
[----:B------:R-:W-:-:S04]  /*0180*/  SHF.R.S32.HI R6, RZ, 0x1f, R11 ;  /* 0x0000001fff067819 */ /* 0x000fc8000001140b */
[----:B------:R-:W-:-:S04]  /*0190*/  LEA.HI R6, R6, R11, RZ, 0x3 ;  /* 0x0000000b06067211 */ /* 0x000fc800078f18ff */
[C---:B------:R-:W-:Y:S01]  /*01a0*/  LOP3.LUT R12, R6.reuse, 0x7ffffff8, RZ, 0xc0, !PT ;  /* 0x7ffffff8060c7812 */ /* 0x040fe200078ec0ff */
[----:B------:R-:W-:-:S04]  /*01b0*/  IMAD.SHL.U32 R6, R6, 0x4, RZ ;  /* 0x0000000406067824 */ /* 0x000fc800078e00ff */
[----:B------:R-:W-:Y:S01]  /*01c0*/  IMAD.IADD R12, R11, 0x1, -R12 ;  /* 0x000000010b0c7824 */ /* 0x000fe200078e0a0c */
[----:B------:R-:W-:-:S03]  /*01d0*/  LOP3.LUT R7, R6, 0xffffffe0, RZ, 0xc0, !PT ;  /* 0xffffffe006077812 */ /* 0x000fc600078ec0ff */
[----:B------:R-:W-:Y:S01]  /*01e0*/  IMAD.SHL.U32 R12, R12, 0x2, RZ ;  /* 0x000000020c0c7824 */ /* 0x000fe200078e00ff */
[----:B------:R-:W-:-:S04]  /*01f0*/  SHF.R.S32.HI R11, RZ, 0x1f, R7 ;  /* 0x0000001fff0b7819 */ /* 0x000fc80000011407 */
[----:B------:R-:W-:Y:S01]  /*0200*/  IADD3 R6, P0, PT, R12, R7, RZ ;  /* 0x000000070c067210 */ /* 0x000fe20007f1e0ff */
[----:B0-----:R0:W5:Y:S02]  /*0210*/  LDG.E R3, desc[UR4][R8.64] ;  /* 0x0000000408037981 */ /* 0x001164000c1e1900 */
[----:B-----5:R-:W-:Y:S01]  /*0220*/  FADD R7, R0, R13 ;  /* 0x0000000d00077221 */ /* 0x020fe20000000000 */
[----:B0-----:R-:W-:Y:S01]  /*0230*/  IMAD.MOV.U32 R9, RZ, RZ, R10 ;  /* 0x000000ffff097224 */ /* 0x001fe200078e000a */
[----:B------:R-:W-:Y:S01]  /*0240*/  LEA.HI.X.SX32 R8, R12, R11, 0x1, P0 ;  /* 0x0000000b0c087211 */ /* 0x000fe200000f0eff */
[----:B------:R-:W-:-:S07]  /*0250*/  IMAD.MOV.U32 R10, RZ, RZ, RZ ;  /* 0x000000ffff0a7224 */ /* 0x000fce00078e00ff */
.L_x_7:
[----:B------:R-:W2:Y:S01]  /*0260*/  LDG.E R12, desc[UR4][R4.64] ;  /* 0x00000004040c7981 */ /* 0x000ea2000c1e1900 */
[----:B------:R-:W-:Y:S01]  /*0270*/  BSSY.RECONVERGENT B0, `(.L_x_0) ;  /* 0x000003d000007945 */ /* 0x000fe20003800200 */
[----:B--2---:R-:W-:-:S13]  /*0280*/  FSETP.GEU.AND P0, PT, R12, R7, PT ;  /* 0x000000070c00720b */ /* 0x004fda0003f0e000 */
[----:B------:R-:W-:Y:S05]  /*0290*/  @P0 BRA `(.L_x_1) ;  /* 0x0000000000e80947 */ /* 0x000fea0003800000 */
[----:B------:R-:W-:-:S07]  /*02a0*/  IMAD.MOV.U32 R11, RZ, RZ, RZ ;  /* 0x000000ffff0b7224 */ /* 0x000fce00078e00ff */
.L_x_6:
[----:B------:R-:W0:Y:S02]  /*02b0*/  LDC.64 R14, c[0x0][0x3a8] ;  /* 0x0000ea00ff0e7b82 */ /* 0x000e240000000a00 */
[----:B0-----:R-:W2:Y:S01]  /*02c0*/  LDG.E R0, desc[UR4][R14.64] ;  /* 0x000000040e007981 */ /* 0x001ea2000c1e1900 */
[----:B------:R-:W0:Y:S01]  /*02d0*/  MUFU.RCP R16, R3 ;  /* 0x0000000300107308 */ /* 0x000e220000001000 */
[----:B------:R-:W-:Y:S01]  /*02e0*/  BSSY.RECONVERGENT B1, `(.L_x_2) ;  /* 0x000000b000017945 */ /* 0x000fe20003800200 */
[----:B0-----:R-:W-:-:S04]  /*02f0*/  FFMA R13, R16, -R3, 1 ;  /* 0x3f800000100d7423 */ /* 0x001fc80000000803 */
[----:B------:R-:W-:Y:S02]  /*0300*/  FFMA R13, R16, R13, R16 ;  /* 0x0000000d100d7223 */ /* 0x000fe40000000010 */
[----:B--2---:R-:W0:Y:S02]  /*0310*/  FCHK P0, R0, R3 ;  /* 0x0000000300007302 */ /* 0x004e240000000000 */
[----:B------:R-:W-:-:S04]  /*0320*/  FFMA R16, R0, R13, RZ ;  /* 0x0000000d00107223 */ /* 0x000fc800000000ff */
[----:B------:R-:W-:-:S04]  /*0330*/  FFMA R17, R16, -R3, R0 ;  /* 0x8000000310117223 */ /* 0x000fc80000000000 */
[----:B------:R-:W-:Y:S01]  /*0340*/  FFMA R13, R13, R17, R16 ;  /* 0x000000110d0d7223 */ /* 0x000fe20000000010 */
[----:B0-----:R-:W-:Y:S06]  /*0350*/  @!P0 BRA `(.L_x_3) ;  /* 0x00000000000c8947 */ /* 0x001fec0003800000 */
[----:B------:R-:W-:-:S07]  /*0360*/  MOV R14, 0x380 ;  /* 0x00000380000e7802 */ /* 0x000fce0000000f00 */
[----:B------:R-:W-:Y:S05]  /*0370*/  CALL.REL.NOINC `($__internal_0_$__cuda_sm3x_div_rn_noftz_f32_slowpath) ;  /* 0x0000000000c87944 */ /* 0x000fea0003c00000 */
[----:B------:R-:W-:-:S07]  /*0380*/  IMAD.MOV.U32 R13, RZ, RZ, R0 ;  /* 0x000000ffff0d7224 */ /* 0x000fce00078e0000 */
.L_x_3:
[----:B------:R-:W-:Y:S05]  /*0390*/  BSYNC.RECONVERGENT B1 ;  /* 0x0000000000017941 */ /* 0x000fea0003800200 */
.L_x_2:
[----:B------:R-:W0:Y:S01]  /*03a0*/  F2F.F64.F32 R14, R13 ;  /* 0x0000000d000e7310 */ /* 0x000e220000201800 */
[----:B------:R-:W1:Y:S01]  /*03b0*/  LDCU.64 UR6, c[0x0][0x390] ;  /* 0x00007200ff0677ac */ /* 0x000e620008000a00 */
[----:B------:R-:W2:Y:S01]  /*03c0*/  LDC.64 R16, c[0x0][0x3a0] ;  /* 0x0000e800ff107b82 */ /* 0x000ea20000000a00 */
[----:B0-----:R-:W-:-:S10]  /*03d0*/  DADD R18, R14, 0.5 ;  /* 0x3fe000000e127429 */ /* 0x001fd40000000000 */
[----:B------:R-:W0:Y:S02]  /*03e0*/  F2I.F64.TRUNC R19, R18 ;  /* 0x0000001200137311 */ /* 0x000e24000030d100 */
[----:B0-----:R-:W-:-:S05]  /*03f0*/  IMAD R0, R19, R10, RZ ;  /* 0x0000000a13007224 */ /* 0x001fca00078e02ff */
[----:B------:R-:W-:Y:S02]  /*0400*/  SHF.R.S32.HI R3, RZ, 0x1f, R0 ;  /* 0x0000001fff037819 */ /* 0x000fe40000011400 */
[----:B------:R-:W-:-:S04]  /*0410*/  IADD3 R0, P0, P1, R0, R6, R11 ;  /* 0x0000000600007210 */ /* 0x000fc8000791e00b */
[----:B------:R-:W-:Y:S02]  /*0420*/  IADD3.X R3, PT, PT, R3, R8, RZ, P0, P1 ;  /* 0x0000000803037210 */ /* 0x000fe400007e24ff */
[----:B-1----:R-:W-:-:S04]  /*0430*/  LEA R14, P0, R0, UR6, 0x2 ;  /* 0x00000006000e7c11 */ /* 0x002fc8000f8010ff */
[----:B------:R-:W-:-:S05]  /*0440*/  LEA.HI.X R15, R0, UR7, R3, 0x2, P0 ;  /* 0x00000007000f7c11 */ /* 0x000fca00080f1403 */
[----:B------:R0:W-:Y:S04]  /*0450*/  STG.E desc[UR4][R14.64], RZ ;  /* 0x000000ff0e007986 */ /* 0x0001e8000c101904 */
[----:B--2---:R-:W2:Y:S01]  /*0460*/  LDG.E R16, desc[UR4][R16.64] ;  /* 0x0000000410107981 */ /* 0x004ea2000c1e1900 */
[----:B------:R-:W-:Y:S01]  /*0470*/  IMAD.MOV.U32 R13, RZ, RZ, RZ ;  /* 0x000000ffff0d7224 */ /* 0x000fe200078e00ff */
[----:B--2---:R-:W-:-:S13]  /*0480*/  ISETP.GE.AND P0, PT, R16, 0x1, PT ;  /* 0x000000011000780c */ /* 0x004fda0003f06270 */
[----:B0-----:R-:W-:Y:S05]  /*0490*/  @!P0 BRA `(.L_x_4) ;  /* 0x00000000004c8947 */ /* 0x001fea0003800000 */
[----:B------:R-:W-:Y:S01]  /*04a0*/  BSSY.RECONVERGENT B1, `(.L_x_4) ;  /* 0x0000012000017945 */ /* 0x000fe20003800200 */
[----:B------:R-:W-:Y:S01]  /*04b0*/  IMAD.MOV.U32 R0, RZ, RZ, RZ ;  /* 0x000000ffff007224 */ /* 0x000fe200078e00ff */
[----:B------:R-:W-:Y:S01]  /*04c0*/  CS2R R18, SRZ ;  /* 0x0000000000127805 */ /* 0x000fe2000001ff00 */
[----:B------:R-:W-:Y:S02]  /*04d0*/  IMAD.MOV.U32 R3, RZ, RZ, 0x1 ;  /* 0x00000001ff037424 */ /* 0x000fe400078e00ff */
[----:B------:R-:W-:-:S07]  /*04e0*/  IMAD.MOV.U32 R17, RZ, RZ, RZ ;  /* 0x000000ffff117224 */ /* 0x000fce00078e00ff */
.L_x_5:
[----:B------:R-:W-:Y:S01]  /*04f0*/  FADD R17, R17, -R0 ;  /* 0x8000000011117221 */ /* 0x000fe20000000000 */
[----:B------:R-:W-:Y:S01]  /*0500*/  FADD R0, R19, R19 ;  /* 0x0000001313007221 */ /* 0x000fe20000000000 */
[C---:B------:R-:W-:Y:S01]  /*0510*/  ISETP.LT.AND P1, PT, R3.reuse, R16, PT ;  /* 0x000000100300720c */ /* 0x040fe20003f21270 */
[----:B------:R-:W-:Y:S02]  /*0520*/  VIADD R20, R3, 0x1 ;  /* 0x0000000103147836 */ /* 0x000fe40000000000 */
[----:B------:R-:W-:Y:S01]  /*0530*/  FADD R19, R17, R12 ;  /* 0x0000000c11137221 */ /* 0x000fe20000000000 */
[----:B------:R-:W-:-:S03]  /*0540*/  FFMA R18, R0, R18, R9 ;  /* 0x0000001200127223 */ /* 0x000fc60000000009 */
[----:B------:R-:W-:Y:S01]  /*0550*/  FMUL R17, R19, R19 ;  /* 0x0000001313117220 */ /* 0x000fe20000400000 */
[----:B------:R-:W-:-:S04]  /*0560*/  FMUL R0, R18, R18 ;  /* 0x0000001212007220 */ /* 0x000fc80000400000 */
[----:B------:R-:W-:-:S05]  /*0570*/  FADD R13, R17, R0 ;  /* 0x00000000110d7221 */ /* 0x000fca0000000000 */
[----:B------:R-:W-:Y:S01]  /*0580*/  FSETP.GEU.AND P0, PT, R13, 4, PT ;  /* 0x408000000d00780b */ /* 0x000fe20003f0e000 */
[----:B------:R-:W-:Y:S02]  /*0590*/  IMAD.MOV.U32 R13, RZ, RZ, R3 ;  /* 0x000000ffff0d7224 */ /* 0x000fe400078e0003 */
[----:B------:R-:W-:-:S10]  /*05a0*/  IMAD.MOV.U32 R3, RZ, RZ, R20 ;  /* 0x000000ffff037224 */ /* 0x000fd400078e0014 */
[----:B------:R-:W-:Y:S05]  /*05b0*/  @!P0 BRA P1, `(.L_x_5) ;  /* 0xfffffffc00cc8947 */ /* 0x000fea000083ffff */
[----:B------:R-:W-:Y:S05]  /*05c0*/  BSYNC.RECONVERGENT B1 ;  /* 0x0000000000017941 */ /* 0x000fea0003800200 */
.L_x_4:
[----:B------:R-:W0:Y:S01]  /*05d0*/  LDC.64 R16, c[0x0][0x398] ;  /* 0x0000e600ff107b82 */ /* 0x000e220000000a00 */
[----:B------:R1:W-:Y:S04]  /*05e0*/  STG.E desc[UR4][R14.64], R13 ;  /* 0x0000000d0e007986 */ /* 0x0003e8000c101904 */
[----:B0-----:R-:W2:Y:S01]  /*05f0*/  LDG.E R3, desc[UR4][R16.64] ;  /* 0x0000000410037981 */ /* 0x001ea2000c1e1900 */
[----:B------:R-:W-:Y:S02]  /*0600*/  VIADD R11, R11, 0x1 ;  /* 0x000000010b0b7836 */ /* 0x000fe40000000000 */
[----:B--2---:R-:W-:-:S05]  /*0610*/  FADD R12, R3, R12 ;  /* 0x0000000c030c7221 */ /* 0x004fca0000000000 */
[----:B------:R-:W-:-:S13]  /*0620*/  FSETP.GEU.AND P0, PT, R12, R7, PT ;  /* 0x000000070c00720b */ /* 0x000fda0003f0e000 */
[----:B-1----:R-:W-:Y:S05]  /*0630*/  @!P0 BRA `(.L_x_6) ;  /* 0xfffffffc001c8947 */ /* 0x002fea000383ffff */
.L_x_1:
[----:B------:R-:W-:Y:S05]  /*0640*/  BSYNC.RECONVERGENT B0 ;  /* 0x0000000000007941 */ /* 0x000fea0003800200 */
.L_x_0:
[----:B------:R-:W-:Y:S01]  /*0650*/  FADD R9, R3, R9 ;  /* 0x0000000903097221 */ /* 0x000fe20000000000 */
[----:B------:R-:W-:-:S04]  /*0660*/  IADD3 R10, PT, PT, R10, 0x1, RZ ;  /* 0x000000010a0a7810 */ /* 0x000fc80007ffe0ff */
[----:B------:R-:W-:-:S13]  /*0670*/  FSETP.GEU.AND P0, PT, R9, R2, PT ;  /* 0x000000020900720b */ /* 0x000fda0003f0e000 */
[----:B------:R-:W-:Y:S05]  /*0680*/  @!P0 BRA `(.L_x_7) ;  /* 0xfffffff800f48947 */ /* 0x000fea000383ffff */
[----:B------:R-:W-:Y:S05]  /*0690*/  EXIT ;  /* 0x000000000000794d */ /* 0x000fea0003800000 */
        .weak           $__internal_0_$__cuda_sm3x_div_rn_noftz_f32_slowpath
        .type           $__internal_0_$__cuda_sm3x_div_rn_noftz_f32_slowpath,@function
        .size           $__internal_0_$__cuda_sm3x_div_rn_noftz_f32_slowpath,(.L_x_20 - $__internal_0_$__cuda_sm3x_div_rn_noftz_f32_slowpath)
$__internal_0_$__cuda_sm3x_div_rn_noftz_f32_slowpath:
[----:B------:R-:W-:Y:S01]  /*06a0*/  SHF.R.U32.HI R13, RZ, 0x17, R3 ;  /* 0x00000017ff0d7819 */ /* 0x000fe20000011603 */
[----:B------:R-:W-:Y:S01]  /*06b0*/  BSSY.RECONVERGENT B2, `(.L_x_8) ;  /* 0x0000063000027945 */ /* 0x000fe20003800200 */
[--C-:B------:R-:W-:Y:S01]  /*06c0*/  SHF.R.U32.HI R15, RZ, 0x17, R0.reuse ;  /* 0x00000017ff0f7819 */ /* 0x100fe20000011600 */
[----:B------:R-:W-:Y:S01]  /*06d0*/  IMAD.MOV.U32 R17, RZ, RZ, R0 ;  /* 0x000000ffff117224 */ /* 0x000fe200078e0000 */
[----:B------:R-:W-:Y:S02]  /*06e0*/  LOP3.LUT R13, R13, 0xff, RZ, 0xc0, !PT ;  /* 0x000000ff0d0d7812 */ /* 0x000fe400078ec0ff */
[----:B------:R-:W-:-:S03]  /*06f0*/  LOP3.LUT R16, R15, 0xff, RZ, 0xc0, !PT ;  /* 0x000000ff0f107812 */ /* 0x000fc600078ec0ff */
[----:B------:R-:W-:Y:S02]  /*0700*/  VIADD R19, R13, 0xffffffff ;  /* 0xffffffff0d137836 */ /* 0x000fe40000000000 */
[----:B------:R-:W-:-:S03]  /*0710*/  VIADD R18, R16, 0xffffffff ;  /* 0xffffffff10127836 */ /* 0x000fc60000000000 */
[----:B------:R-:W-:-:S04]  /*0720*/  ISETP.GT.U32.AND P0, PT, R19, 0xfd, PT ;  /* 0x000000fd1300780c */ /* 0x000fc80003f04070 */
[----:B------:R-:W-:-:S13]  /*0730*/  ISETP.GT.U32.OR P0, PT, R18, 0xfd, P0 ;  /* 0x000000fd1200780c */ /* 0x000fda0000704470 */
[----:B------:R-:W-:Y:S01]  /*0740*/  @!P0 IMAD.MOV.U32 R15, RZ, RZ, RZ ;  /* 0x000000ffff0f8224 */ /* 0x000fe200078e00ff */
[----:B------:R-:W-:Y:S06]  /*0750*/  @!P0 BRA `(.L_x_9) ;  /* 0x00000000005c8947 */ /* 0x000fec0003800000 */
[----:B------:R-:W-:Y:S02]  /*0760*/  FSETP.GTU.FTZ.AND P1, PT, |R3|, +INF , PT ;  /* 0x7f8000000300780b */ /* 0x000fe40003f3c200 */
[----:B------:R-:W-:-:S04]  /*0770*/  FSETP.GTU.FTZ.AND P0, PT, |R0|, +INF , PT ;  /* 0x7f8000000000780b */ /* 0x000fc80003f1c200 */
[----:B------:R-:W-:-:S13]  /*0780*/  PLOP3.LUT P0, PT, P0, P1, PT, 0xf8, 0x8f ;  /* 0x00000000008f781c */ /* 0x000fda0000703f70 */
[----:B------:R-:W-:Y:S05]  /*0790*/  @P0 BRA `(.L_x_10) ;  /* 0x00000004004c0947 */ /* 0x000fea0003800000 */
[----:B------:R-:W-:-:S13]  /*07a0*/  LOP3.LUT P0, RZ, R3, 0x7fffffff, R17, 0xc8, !PT ;  /* 0x7fffffff03ff7812 */ /* 0x000fda000780c811 */
[----:B------:R-:W-:Y:S05]  /*07b0*/  @!P0 BRA `(.L_x_11) ;  /* 0x00000004003c8947 */ /* 0x000fea0003800000 */
[C---:B------:R-:W-:Y:S02]  /*07c0*/  FSETP.NEU.FTZ.AND P2, PT, |R0|.reuse, +INF , PT ;  /* 0x7f8000000000780b */ /* 0x040fe40003f5d200 */
[----:B------:R-:W-:Y:S02]  /*07d0*/  FSETP.NEU.FTZ.AND P1, PT, |R3|, +INF , PT ;  /* 0x7f8000000300780b */ /* 0x000fe40003f3d200 */
[----:B------:R-:W-:-:S11]  /*07e0*/  FSETP.NEU.FTZ.AND P0, PT, |R0|, +INF , PT ;  /* 0x7f8000000000780b */ /* 0x000fd60003f1d200 */
[----:B------:R-:W-:Y:S05]  /*07f0*/  @!P1 BRA !P2, `(.L_x_11) ;  /* 0x00000004002c9947 */ /* 0x000fea0005000000 */
[----:B------:R-:W-:-:S04]  /*0800*/  LOP3.LUT P2, RZ, R17, 0x7fffffff, RZ, 0xc0, !PT ;  /* 0x7fffffff11ff7812 */ /* 0x000fc8000784c0ff */
[----:B------:R-:W-:-:S13]  /*0810*/  PLOP3.LUT P1, PT, P1, P2, PT, 0x2f, 0xf2 ;  /* 0x0000000000f2781c */ /* 0x000fda0000f24577 */
[----:B------:R-:W-:Y:S05]  /*0820*/  @P1 BRA `(.L_x_12) ;  /* 0x0000000400181947 */ /* 0x000fea0003800000 */
[----:B------:R-:W-:-:S04]  /*0830*/  LOP3.LUT P1, RZ, R3, 0x7fffffff, RZ, 0xc0, !PT ;  /* 0x7fffffff03ff7812 */ /* 0x000fc8000782c0ff */
[----:B------:R-:W-:-:S13]  /*0840*/  PLOP3.LUT P0, PT, P0, P1, PT, 0x2f, 0xf2 ;  /* 0x0000000000f2781c */ /* 0x000fda0000702577 */
[----:B------:R-:W-:Y:S05]  /*0850*/  @P0 BRA `(.L_x_13) ;  /* 0x0000000400000947 */ /* 0x000fea0003800000 */
[----:B------:R-:W-:Y:S02]  /*0860*/  ISETP.GE.AND P0, PT, R18, RZ, PT ;  /* 0x000000ff1200720c */ /* 0x000fe40003f06270 */
[----:B------:R-:W-:-:S11]  /*0870*/  ISETP.GE.AND P1, PT, R19, RZ, PT ;  /* 0x000000ff1300720c */ /* 0x000fd60003f26270 */
[----:B------:R-:W-:Y:S02]  /*0880*/  @P0 IMAD.MOV.U32 R15, RZ, RZ, RZ ;  /* 0x000000ffff0f0224 */ /* 0x000fe400078e00ff */
[----:B------:R-:W-:Y:S01]  /*0890*/  @!P0 FFMA R17, R0, 1.84467440737095516160e+19, RZ ;  /* 0x5f80000000118823 */ /* 0x000fe200000000ff */
[----:B------:R-:W-:Y:S02]  /*08a0*/  @!P0 IMAD.MOV.U32 R15, RZ, RZ, -0x40 ;  /* 0xffffffc0ff0f8424 */ /* 0x000fe400078e00ff */
[----:B------:R-:W-:Y:S02]  /*08b0*/  @!P1 FFMA R3, R3, 1.84467440737095516160e+19, RZ ;  /* 0x5f80000003039823 */ /* 0x000fe400000000ff */
[----:B------:R-:W-:-:S07]  /*08c0*/  @!P1 VIADD R15, R15, 0x40 ;  /* 0x000000400f0f9836 */ /* 0x000fce0000000000 */
.L_x_9:
[----:B------:R-:W-:Y:S01]  /*08d0*/  LEA R0, R13, 0xc0800000, 0x17 ;  /* 0xc08000000d007811 */ /* 0x000fe200078eb8ff */
[----:B------:R-:W-:Y:S01]  /*08e0*/  VIADD R16, R16, 0xffffff81 ;  /* 0xffffff8110107836 */ /* 0x000fe20000000000 */
[----:B------:R-:W-:Y:S03]  /*08f0*/  BSSY.RECONVERGENT B3, `(.L_x_14) ;  /* 0x0000035000037945 */ /* 0x000fe60003800200 */
[----:B------:R-:W-:Y:S02]  /*0900*/  IMAD.IADD R18, R3, 0x1, -R0 ;  /* 0x0000000103127824 */ /* 0x000fe400078e0a00 */
[C---:B------:R-:W-:Y:S01]  /*0910*/  IMAD R0, R16.reuse, -0x800000, R17 ;  /* 0xff80000010007824 */ /* 0x040fe200078e0211 */
[----:B------:R-:W-:Y:S01]  /*0920*/  IADD3 R16, PT, PT, R16, 0x7f, -R13 ;  /* 0x0000007f10107810 */ /* 0x000fe20007ffe80d */
[----:B------:R-:W0:Y:S01]  /*0930*/  MUFU.RCP R3, R18 ;  /* 0x0000001200037308 */ /* 0x000e220000001000 */
[----:B------:R-:W-:-:S02]  /*0940*/  FADD.FTZ R19, -R18, -RZ ;  /* 0x800000ff12137221 */ /* 0x000fc40000010100 */
[----:B------:R-:W-:Y:S02]  /*0950*/  IADD3 R16, PT, PT, R16, R15, RZ ;  /* 0x0000000f10107210 */ /* 0x000fe40007ffe0ff */
[----:B0-----:R-:W-:-:S04]  /*0960*/  FFMA R20, R3, R19, 1 ;  /* 0x3f80000003147423 */ /* 0x001fc80000000013 */
[----:B------:R-:W-:-:S04]  /*0970*/  FFMA R3, R3, R20, R3 ;  /* 0x0000001403037223 */ /* 0x000fc80000000003 */
[----:B------:R-:W-:-:S04]  /*0980*/  FFMA R20, R0, R3, RZ ;  /* 0x0000000300147223 */ /* 0x000fc800000000ff */
[----:B------:R-:W-:-:S04]  /*0990*/  FFMA R17, R19, R20, R0 ;  /* 0x0000001413117223 */ /* 0x000fc80000000000 */
[----:B------:R-:W-:-:S04]  /*09a0*/  FFMA R20, R3, R17, R20 ;  /* 0x0000001103147223 */ /* 0x000fc80000000014 */
[----:B------:R-:W-:-:S04]  /*09b0*/  FFMA R19, R19, R20, R0 ;  /* 0x0000001413137223 */ /* 0x000fc80000000000 */
[----:B------:R-:W-:-:S05]  /*09c0*/  FFMA R0, R3, R19, R20 ;  /* 0x0000001303007223 */ /* 0x000fca0000000014 */
[----:B------:R-:W-:-:S04]  /*09d0*/  SHF.R.U32.HI R13, RZ, 0x17, R0 ;  /* 0x00000017ff0d7819 */ /* 0x000fc80000011600 */
[----:B------:R-:W-:-:S05]  /*09e0*/  LOP3.LUT R13, R13, 0xff, RZ, 0xc0, !PT ;  /* 0x000000ff0d0d7812 */ /* 0x000fca00078ec0ff */
[----:B------:R-:W-:-:S04]  /*09f0*/  IMAD.IADD R17, R13, 0x1, R16 ;  /* 0x000000010d117824 */ /* 0x000fc800078e0210 */
[----:B------:R-:W-:-:S05]  /*0a00*/  VIADD R13, R17, 0xffffffff ;  /* 0xffffffff110d7836 */ /* 0x000fca0000000000 */
[----:B------:R-:W-:-:S13]  /*0a10*/  ISETP.GE.U32.AND P0, PT, R13, 0xfe, PT ;  /* 0x000000fe0d00780c */ /* 0x000fda0003f06070 */
[----:B------:R-:W-:Y:S05]  /*0a20*/  @!P0 BRA `(.L_x_15) ;  /* 0x0000000000808947 */ /* 0x000fea0003800000 */
[----:B------:R-:W-:-:S13]  /*0a30*/  ISETP.GT.AND P0, PT, R17, 0xfe, PT ;  /* 0x000000fe1100780c */ /* 0x000fda0003f04270 */
[----:B------:R-:W-:Y:S05]  /*0a40*/  @P0 BRA `(.L_x_16) ;  /* 0x00000000006c0947 */ /* 0x000fea0003800000 */
[----:B------:R-:W-:-:S13]  /*0a50*/  ISETP.GE.AND P0, PT, R17, 0x1, PT ;  /* 0x000000011100780c */ /* 0x000fda0003f06270 */
[----:B------:R-:W-:Y:S05]  /*0a60*/  @P0 BRA `(.L_x_17) ;  /* 0x0000000000740947 */ /* 0x000fea0003800000 */
[----:B------:R-:W-:Y:S02]  /*0a70*/  ISETP.GE.AND P0, PT, R17, -0x18, PT ;  /* 0xffffffe81100780c */ /* 0x000fe40003f06270 */
[----:B------:R-:W-:-:S11]  /*0a80*/  LOP3.LUT R0, R0, 0x80000000, RZ, 0xc0, !PT ;  /* 0x8000000000007812 */ /* 0x000fd600078ec0ff */
[----:B------:R-:W-:Y:S05]  /*0a90*/  @!P0 BRA `(.L_x_17) ;  /* 0x0000000000688947 */ /* 0x000fea0003800000 */
[-CC-:B------:R-:W-:Y:S01]  /*0aa0*/  FFMA.RZ R13, R3, R19.reuse, R20.reuse ;  /* 0x00000013030d7223 */ /* 0x180fe2000000c014 */
[----:B------:R-:W-:Y:S02]  /*0ab0*/  VIADD R18, R17, 0x20 ;  /* 0x0000002011127836 */ /* 0x000fe40000000000 */
[-CC-:B------:R-:W-:Y:S01]  /*0ac0*/  FFMA.RM R16, R3, R19.reuse, R20.reuse ;  /* 0x0000001303107223 */ /* 0x180fe20000004014 */
[----:B------:R-:W-:Y:S02]  /*0ad0*/  ISETP.NE.AND P2, PT, R17, RZ, PT ;  /* 0x000000ff1100720c */ /* 0x000fe40003f45270 */
[----:B------:R-:W-:Y:S01]  /*0ae0*/  LOP3.LUT R15, R13, 0x7fffff, RZ, 0xc0, !PT ;  /* 0x007fffff0d0f7812 */ /* 0x000fe200078ec0ff */
[----:B------:R-:W-:Y:S01]  /*0af0*/  FFMA.RP R13, R3, R19, R20 ;  /* 0x00000013030d7223 */ /* 0x000fe20000008014 */
[----:B------:R-:W-:Y:S01]  /*0b00*/  IMAD.MOV R3, RZ, RZ, -R17 ;  /* 0x000000ffff037224 */ /* 0x000fe200078e0a11 */
[----:B------:R-:W-:Y:S02]  /*0b10*/  ISETP.NE.AND P1, PT, R17, RZ, PT ;  /* 0x000000ff1100720c */ /* 0x000fe40003f25270 */
[----:B------:R-:W-:-:S02]  /*0b20*/  LOP3.LUT R15, R15, 0x800000, RZ, 0xfc, !PT ;  /* 0x008000000f0f7812 */ /* 0x000fc400078efcff */
[----:B------:R-:W-:Y:S02]  /*0b30*/  FSETP.NEU.FTZ.AND P0, PT, R13, R16, PT ;  /* 0x000000100d00720b */ /* 0x000fe40003f1d000 */
[----:B------:R-:W-:Y:S02]  /*0b40*/  SHF.L.U32 R18, R15, R18, RZ ;  /* 0x000000120f127219 */ /* 0x000fe400000006ff */
[----:B------:R-:W-:Y:S02]  /*0b50*/  SEL R16, R3, RZ, P2 ;  /* 0x000000ff03107207 */ /* 0x000fe40001000000 */
[----:B------:R-:W-:Y:S02]  /*0b60*/  ISETP.NE.AND P1, PT, R18, RZ, P1 ;  /* 0x000000ff1200720c */ /* 0x000fe40000f25270 */
[----:B------:R-:W-:Y:S02]  /*0b70*/  SHF.R.U32.HI R16, RZ, R16, R15 ;  /* 0x00000010ff107219 */ /* 0x000fe4000001160f */
[----:B------:R-:W-:-:S02]  /*0b80*/  PLOP3.LUT P0, PT, P0, P1, PT, 0xf8, 0x8f ;  /* 0x00000000008f781c */ /* 0x000fc40000703f70 */
[----:B------:R-:W-:Y:S02]  /*0b90*/  SHF.R.U32.HI R18, RZ, 0x1, R16 ;  /* 0x00000001ff127819 */ /* 0x000fe40000011610 */
[----:B------:R-:W-:-:S04]  /*0ba0*/  SEL R3, RZ, 0x1, !P0 ;  /* 0x00000001ff037807 */ /* 0x000fc80004000000 */
[----:B------:R-:W-:-:S04]  /*0bb0*/  LOP3.LUT R3, R3, 0x1, R18, 0xf8, !PT ;  /* 0x0000000103037812 */ /* 0x000fc800078ef812 */
[----:B------:R-:W-:-:S05]  /*0bc0*/  LOP3.LUT R3, R3, R16, RZ, 0xc0, !PT ;  /* 0x0000001003037212 */ /* 0x000fca00078ec0ff */
[----:B------:R-:W-:-:S05]  /*0bd0*/  IMAD.IADD R3, R18, 0x1, R3 ;  /* 0x0000000112037824 */ /* 0x000fca00078e0203 */
[----:B------:R-:W-:Y:S01]  /*0be0*/  LOP3.LUT R0, R3, R0, RZ, 0xfc, !PT ;  /* 0x0000000003007212 */ /* 0x000fe200078efcff */
[----:B------:R-:W-:Y:S06]  /*0bf0*/  BRA `(.L_x_17) ;  /* 0x0000000000107947 */ /* 0x000fec0003800000 */
.L_x_16:
[----:B------:R-:W-:-:S04]  /*0c00*/  LOP3.LUT R0, R0, 0x80000000, RZ, 0xc0, !PT ;  /* 0x8000000000007812 */ /* 0x000fc800078ec0ff */
[----:B------:R-:W-:Y:S01]  /*0c10*/  LOP3.LUT R0, R0, 0x7f800000, RZ, 0xfc, !PT ;  /* 0x7f80000000007812 */ /* 0x000fe200078efcff */
[----:B------:R-:W-:Y:S06]  /*0c20*/  BRA `(.L_x_17) ;  /* 0x0000000000047947 */ /* 0x000fec0003800000 */
.L_x_15:
[----:B------:R-:W-:-:S07]  /*0c30*/  IMAD R0, R16, 0x800000, R0 ;  /* 0x0080000010007824 */ /* 0x000fce00078e0200 */
.L_x_17:
[----:B------:R-:W-:Y:S05]  /*0c40*/  BSYNC.RECONVERGENT B3 ;  /* 0x0000000000037941 */ /* 0x000fea0003800200 */
.L_x_14:
[----:B------:R-:W-:Y:S05]  /*0c50*/  BRA `(.L_x_18) ;  /* 0x0000000000207947 */ /* 0x000fea0003800000 */
.L_x_13:
[----:B------:R-:W-:-:S04]  /*0c60*/  LOP3.LUT R0, R3, 0x80000000, R17, 0x48, !PT ;  /* 0x8000000003007812 */ /* 0x000fc800078e4811 */
[----:B------:R-:W-:Y:S01]  /*0c70*/  LOP3.LUT R0, R0, 0x7f800000, RZ, 0xfc, !PT ;  /* 0x7f80000000007812 */ /* 0x000fe200078efcff */
[----:B------:R-:W-:Y:S06]  /*0c80*/  BRA `(.L_x_18) ;  /* 0x0000000000147947 */ /* 0x000fec0003800000 */
.L_x_12:
[----:B------:R-:W-:Y:S01]  /*0c90*/  LOP3.LUT R0, R3, 0x80000000, R17, 0x48, !PT ;  /* 0x8000000003007812 */ /* 0x000fe200078e4811 */
[----:B------:R-:W-:Y:S06]  /*0ca0*/  BRA `(.L_x_18) ;  /* 0x00000000000c7947 */ /* 0x000fec0003800000 */
.L_x_11:
[----:B------:R-:W0:Y:S01]  /*0cb0*/  MUFU.RSQ R0, -QNAN ;  /* 0xffc0000000007908 */ /* 0x000e220000001400 */
[----:B------:R-:W-:Y:S05]  /*0cc0*/  BRA `(.L_x_18) ;  /* 0x0000000000047947 */ /* 0x000fea0003800000 */
.L_x_10:
[----:B------:R-:W-:-:S07]  /*0cd0*/  FADD.FTZ R0, R0, R3 ;  /* 0x0000000300007221 */ /* 0x000fce0000010000 */
.L_x_18:
[----:B------:R-:W-:Y:S05]  /*0ce0*/  BSYNC.RECONVERGENT B2 ;  /* 0x0000000000027941 */ /* 0x000fea0003800200 */
.L_x_8:
[----:B------:R-:W-:-:S04]  /*0cf0*/  IMAD.MOV.U32 R15, RZ, RZ, 0x0 ;  /* 0x00000000ff0f7424 */ /* 0x000fc800078e00ff */
[----:B0-----:R-:W-:Y:S05]  /*0d00*/  RET.REL.NODEC R14 `(_Z4FuncPfS_PiS_S0_S_S0_) ;  /* 0xfffffff00ebc7950 */ /* 0x001fea0003c3ffff */
.L_x_19:
[----:B------:R-:W-:-:S00]  /*0d10*/  BRA `(.L_x_19) ;  /* 0xfffffffc00fc7947 */ /* 0x000fc0000383ffff */
[----:B------:R-:W-:-:S00]  /*0d20*/  NOP ;  /* 0x0000000000007918 */ /* 0x000fc00000000000 */
        /* <DEDUP_REMOVED lines=13> */
.L_x_20:


//--------------------- .nv.shared.reserved.0     --------------------------
	.section	.nv.shared.reserved.0,"aw",@nobits
	.weak		__nv_reservedSMEM_offset_0_alias
	.size		__nv_reservedSMEM_offset_0_alias, 0, 64
	.other		__nv_reservedSMEM_offset_0_alias,@"STO_CUDA_RESERVED_SHARED STV_DEFAULT"
__nv_reservedSMEM_offset_0_alias:
	.zero		0
	.zero		64


//--------------------- .nv.constant0._Z4FuncPfS_PiS_S0_S_S0_ --------------------------
	.section	.nv.constant0._Z4FuncPfS_PiS_S0_S_S0_,"a",@progbits
	.sectionflags	@""
	.align	4
.nv.constant0._Z4FuncPfS_PiS_S0_S_S0_:
	.zero		952


//--------------------- SYMBOLS --------------------------

	.type		.nv.reservedSmem.offset0,@object
	.size		.nv.reservedSmem.offset0,0x4
